	.headerflags	@"EF_CUDA_TEXMODE_UNIFIED EF_CUDA_64BIT_ADDRESS EF_CUDA_ACCELERATORS EF_CUDA_SM90 EF_CUDA_VIRTUAL_SM(EF_CUDA_SM90)"
	.elftype	@"ET_EXEC"


//--------------------- .nv.info                  --------------------------
	.section	.nv.info,"",@"SHT_CUDA_INFO"
	.align	4


	//----- nvinfo : EIATTR_REGCOUNT
	.align		4
        /*0000*/ 	.byte	0x04, 0x2f
        /*0002*/ 	.short	(.L_3 - .L_2)
	.align		4
.L_2:
        /*0004*/ 	.word	index@(triton_poi_fused__native_batch_norm_legit_no_training_add_convolution_relu_6)
        /*0008*/ 	.word	0x00000020


	//----- nvinfo : EIATTR_MIN_STACK_SIZE
	.align		4
.L_3:
        /*000c*/ 	.byte	0x04, 0x12
        /*000e*/ 	.short	(.L_5 - .L_4)
	.align		4
.L_4:
        /*0010*/ 	.word	index@(triton_poi_fused__native_batch_norm_legit_no_training_add_convolution_relu_6)
        /*0014*/ 	.word	0x00000000


	//----- nvinfo : EIATTR_FRAME_SIZE
	.align		4
.L_5:
        /*0018*/ 	.byte	0x04, 0x11
        /*001a*/ 	.short	(.L_7 - .L_6)
	.align		4
.L_6:
        /*001c*/ 	.word	index@(triton_poi_fused__native_batch_norm_legit_no_training_add_convolution_relu_6)
        /*0020*/ 	.word	0x00000000


	//----- nvinfo : EIATTR_MIN_STACK_SIZE
	.align		4
.L_7:
        /*0024*/ 	.byte	0x04, 0x12
        /*0026*/ 	.short	(.L_9 - .L_8)
	.align		4
.L_8:
        /*0028*/ 	.word	index@(triton_poi_fused__native_batch_norm_legit_no_training_add_convolution_relu_6)
        /*002c*/ 	.word	0x00000000
.L_9:


//--------------------- .nv.info.triton_poi_fused__native_batch_norm_legit_no_training_add_convolution_relu_6 --------------------------
	.section	.nv.info.triton_poi_fused__native_batch_norm_legit_no_training_add_convolution_relu_6,"",@"SHT_CUDA_INFO"
	.sectionflags	@""
	.align	4


	//----- nvinfo : EIATTR_CUDA_API_VERSION
	.align		4
        /*0000*/ 	.byte	0x04, 0x37
        /*0002*/ 	.short	(.L_11 - .L_10)
.L_10:
        /*0004*/ 	.word	0x0000007c


	//----- nvinfo : EIATTR_KPARAM_INFO
	.align		4
.L_11:
        /*0008*/ 	.byte	0x04, 0x17
        /*000a*/ 	.short	(.L_13 - .L_12)
.L_12:
        /*000c*/ 	.word	0x00000000
        /*0010*/ 	.short	0x0008
        /*0012*/ 	.short	0x0040
        /*0014*/ 	.byte	0x00, 0xf0, 0x11, 0x00


	//----- nvinfo : EIATTR_KPARAM_INFO
	.align		4
.L_13:
        /*0018*/ 	.byte	0x04, 0x17
        /*001a*/ 	.short	(.L_15 - .L_14)
.L_14:
        /*001c*/ 	.word	0x00000000
        /*0020*/ 	.short	0x0007
        /*0022*/ 	.short	0x0038
        /*0024*/ 	.byte	0x00, 0xf4, 0x21, 0x00


	//----- nvinfo : EIATTR_KPARAM_INFO
	.align		4
.L_15:
        /*0028*/ 	.byte	0x04, 0x17
        /*002a*/ 	.short	(.L_17 - .L_16)
.L_16:
        /*002c*/ 	.word	0x00000000
        /*0030*/ 	.short	0x0006
        /*0032*/ 	.short	0x0030
        /*0034*/ 	.byte	0x00, 0xf4, 0x21, 0x00


	//----- nvinfo : EIATTR_KPARAM_INFO
	.align		4
.L_17:
        /*0038*/ 	.byte	0x04, 0x17
        /*003a*/ 	.short	(.L_19 - .L_18)
.L_18:
        /*003c*/ 	.word	0x00000000
        /*0040*/ 	.short	0x0005
        /*0042*/ 	.short	0x0028
        /*0044*/ 	.byte	0x00, 0xf4, 0x21, 0x00


	//----- nvinfo : EIATTR_KPARAM_INFO
	.align		4
.L_19:
        /*0048*/ 	.byte	0x04, 0x17
        /*004a*/ 	.short	(.L_21 - .L_20)
.L_20:
        /*004c*/ 	.word	0x00000000
        /*0050*/ 	.short	0x0004
        /*0052*/ 	.short	0x0020
        /*0054*/ 	.byte	0x00, 0xf4, 0x21, 0x00


	//----- nvinfo : EIATTR_KPARAM_INFO
	.align		4
.L_21:
        /*0058*/ 	.byte	0x04, 0x17
        /*005a*/ 	.short	(.L_23 - .L_22)
.L_22:
        /*005c*/ 	.word	0x00000000
        /*0060*/ 	.short	0x0003
        /*0062*/ 	.short	0x0018
        /*0064*/ 	.byte	0x00, 0xf4, 0x21, 0x00


	//----- nvinfo : EIATTR_KPARAM_INFO
	.align		4
.L_23:
        /*0068*/ 	.byte	0x04, 0x17
        /*006a*/ 	.short	(.L_25 - .L_24)
.L_24:
        /*006c*/ 	.word	0x00000000
        /*0070*/ 	.short	0x0002
        /*0072*/ 	.short	0x0010
        /*0074*/ 	.byte	0x00, 0xf4, 0x21, 0x00


	//----- nvinfo : EIATTR_KPARAM_INFO
	.align		4
.L_25:
        /*0078*/ 	.byte	0x04, 0x17
        /*007a*/ 	.short	(.L_27 - .L_26)
.L_26:
        /*007c*/ 	.word	0x00000000
        /*0080*/ 	.short	0x0001
        /*0082*/ 	.short	0x0008
        /*0084*/ 	.byte	0x00, 0xf4, 0x21, 0x00


	//----- nvinfo : EIATTR_KPARAM_INFO
	.align		4
.L_27:
        /*0088*/ 	.byte	0x04, 0x17
        /*008a*/ 	.short	(.L_29 - .L_28)
.L_28:
        /*008c*/ 	.word	0x00000000
        /*0090*/ 	.short	0x0000
        /*0092*/ 	.short	0x0000
        /*0094*/ 	.byte	0x00, 0xf4, 0x21, 0x00


	//----- nvinfo : EIATTR_SPARSE_MMA_MASK
	.align		4
.L_29:
        /*0098*/ 	.byte	0x03, 0x50
        /*009a*/ 	.short	0x0000


	//----- nvinfo : EIATTR_MAXREG_COUNT
	.align		4
        /*009c*/ 	.byte	0x03, 0x1b
        /*009e*/ 	.short	0x00ff


	//----- nvinfo : EIATTR_EXIT_INSTR_OFFSETS
	.align		4
        /*00a0*/ 	.byte	0x04, 0x1c
        /*00a2*/ 	.short	(.L_31 - .L_30)


	//   ....[0]....
.L_30:
        /*00a4*/ 	.word	0x00000870


	//----- nvinfo : EIATTR_REQNTID
	.align		4
.L_31:
        /*00a8*/ 	.byte	0x04, 0x10
        /*00aa*/ 	.short	(.L_33 - .L_32)
.L_32:
        /*00ac*/ 	.word	0x00000080
        /*00b0*/ 	.word	0x00000001
        /*00b4*/ 	.word	0x00000001


	//----- nvinfo : EIATTR_CBANK_PARAM_SIZE
	.align		4
.L_33:
        /*00b8*/ 	.byte	0x03, 0x19
        /*00ba*/ 	.short	0x0044


	//----- nvinfo : EIATTR_PARAM_CBANK
	.align		4
        /*00bc*/ 	.byte	0x04, 0x0a
        /*00be*/ 	.short	(.L_35 - .L_34)
	.align		4
.L_34:
        /*00c0*/ 	.word	index@(.nv.constant0.triton_poi_fused__native_batch_norm_legit_no_training_add_convolution_relu_6)
        /*00c4*/ 	.short	0x0210
        /*00c6*/ 	.short	0x0044


	//----- nvinfo : EIATTR_SW_WAR
	.align		4
.L_35:
        /*00c8*/ 	.byte	0x04, 0x36
        /*00ca*/ 	.short	(.L_37 - .L_36)
.L_36:
        /*00cc*/ 	.word	0x00000008
.L_37:


//--------------------- .nv.callgraph             --------------------------
	.section	.nv.callgraph,"",@"SHT_CUDA_CALLGRAPH"
	.align	4
	.sectionentsize	8
	.align		4
        /*0000*/ 	.word	0x00000000
	.align		4
        /*0004*/ 	.word	0xffffffff
	.align		4
        /*0008*/ 	.word	0x00000000
	.align		4
        /*000c*/ 	.word	0xfffffffe
	.align		4
        /*0010*/ 	.word	0x00000000
	.align		4
        /*0014*/ 	.word	0xfffffffd
	.align		4
        /*0018*/ 	.word	0x00000000
	.align		4
        /*001c*/ 	.word	0xfffffffc


//--------------------- .nv.constant4             --------------------------
	.section	.nv.constant4,"a",@progbits
	.align	8
	.align		8
.nv.constant4:
        /*0000*/ 	.dword	_$_str
	.align		8
        /*0008*/ 	.dword	_$_str_$_2


//--------------------- .text.triton_poi_fused__native_batch_norm_legit_no_training_add_convolution_relu_6 --------------------------
	.section	.text.triton_poi_fused__native_batch_norm_legit_no_training_add_convolution_relu_6,"ax",@progbits
	.align	128
        .global         triton_poi_fused__native_batch_norm_legit_no_training_add_convolution_relu_6
        .type           triton_poi_fused__native_batch_norm_legit_no_training_add_convolution_relu_6,@function
        .size           triton_poi_fused__native_batch_norm_legit_no_training_add_convolution_relu_6,(.L_x_1 - triton_poi_fused__native_batch_norm_legit_no_training_add_convolution_relu_6)
        .other          triton_poi_fused__native_batch_norm_legit_no_training_add_convolution_relu_6,@"STO_CUDA_ENTRY STV_DEFAULT"
triton_poi_fused__native_batch_norm_legit_no_training_add_convolution_relu_6:
.text.triton_poi_fused__native_batch_norm_legit_no_training_add_convolution_relu_6:
[----:B------:R-:W-:Y:S01]  /*0000*/  LDC R1, c[0x0][0x28] ;  /* 0x00000a00ff017b82 */ /* 0x000fe20000000800 */
[----:B------:R-:W1:Y:S01]  /*0010*/  S2R R0, SR_TID.X ;  /* 0x0000000000007919 */ /* 0x000e620000002100 */
[----:B------:R-:W-:-:S06]  /*0020*/  ULDC.64 UR4, c[0x0][0x208] ;  /* 0x0000820000047ab9 */ /* 0x000fcc0000000a00 */
[----:B------:R-:W2:Y:S01]  /*0030*/  LDC.64 R28, c[0x0][0x218] ;  /* 0x00008600ff1c7b82 */ /* 0x000ea20000000a00 */
[----:B------:R-:W3:Y:S07]  /*0040*/  S2R R3, SR_CTAID.X ;  /* 0x0000000000037919 */ /* 0x000eee0000002500 */
[----:B------:R-:W4:Y:S08]  /*0050*/  LDC.64 R26, c[0x0][0x210] ;  /* 0x00008400ff1a7b82 */ /* 0x000f300000000a00 */
[----:B------:R-:W5:Y:S08]  /*0060*/  LDC.64 R22, c[0x0][0x228] ;  /* 0x00008a00ff167b82 */ /* 0x000f700000000a00 */
[----:B------:R-:W2:Y:S01]  /*0070*/  LDC.64 R24, c[0x0][0x238] ;  /* 0x00008e00ff187b82 */ /* 0x000ea20000000a00 */
[----:B-1----:R-:W-:-:S07]  /*0080*/  SHF.L.U32 R0, R0, 0x2, RZ ;  /* 0x0000000200007819 */ /* 0x002fce00000006ff */
[----:B------:R-:W1:Y:S01]  /*0090*/  LDC.64 R18, c[0x0][0x240] ;  /* 0x00009000ff127b82 */ /* 0x000e620000000a00 */
[----:B---3--:R-:W-:Y:S02]  /*00a0*/  SHF.R.S32.HI R5, RZ, 0x15, R3 ;  /* 0x00000015ff057819 */ /* 0x008fe40000011403 */
[----:B------:R-:W-:Y:S02]  /*00b0*/  LOP3.LUT R0, R0, 0x1fc, RZ, 0xc0, !PT ;  /* 0x000001fc00007812 */ /* 0x000fe400078ec0ff */
[----:B------:R-:W-:Y:S02]  /*00c0*/  SGXT R5, R5, 0x1 ;  /* 0x000000010505781a */ /* 0x000fe40000000200 */
[----:B------:R-:W-:Y:S02]  /*00d0*/  LEA R0, R3, R0, 0xa ;  /* 0x0000000003007211 */ /* 0x000fe400078e50ff */
[----:B------:R-:W3:Y:S02]  /*00e0*/  LDC.64 R2, c[0x0][0x230] ;  /* 0x00008c00ff027b82 */ /* 0x000ee40000000a00 */
[----:B------:R-:W-:-:S04]  /*00f0*/  LEA.HI R5, R5, R0, RZ, 0xa ;  /* 0x0000000005057211 */ /* 0x000fc800078f50ff */
[----:B------:R-:W-:Y:S02]  /*0100*/  SHF.R.S32.HI R21, RZ, 0xa, R5 ;  /* 0x0000000aff157819 */ /* 0x000fe40000011405 */
[----:B------:R-:W-:Y:S02]  /*0110*/  IADD3 R5, R5, 0x200, RZ ;  /* 0x0000020005057810 */ /* 0x000fe40007ffe0ff */
[----:B------:R-:W-:Y:S02]  /*0120*/  LEA.HI R4, R21, R21, RZ, 0x7 ;  /* 0x0000001515047211 */ /* 0x000fe400078f38ff */
[----:B------:R-:W-:Y:S02]  /*0130*/  SHF.R.S32.HI R5, RZ, 0xa, R5 ;  /* 0x0000000aff057819 */ /* 0x000fe40000011405 */
[----:B------:R-:W-:Y:S02]  /*0140*/  LOP3.LUT R4, R4, 0xffffff80, RZ, 0xc0, !PT ;  /* 0xffffff8004047812 */ /* 0x000fe400078ec0ff */
[----:B------:R-:W-:-:S02]  /*0150*/  LEA.HI R6, R5, R5, RZ, 0x7 ;  /* 0x0000000505067211 */ /* 0x000fc400078f38ff */
[----:B------:R-:W-:Y:S02]  /*0160*/  IADD3 R21, R21, -R4, RZ ;  /* 0x8000000415157210 */ /* 0x000fe40007ffe0ff */
[----:B------:R-:W-:-:S03]  /*0170*/  LOP3.LUT R6, R6, 0xffffff80, RZ, 0xc0, !PT ;  /* 0xffffff8006067812 */ /* 0x000fc600078ec0ff */
[----:B---3--:R-:W-:Y:S01]  /*0180*/  IMAD.WIDE R14, R21, 0x4, R2 ;  /* 0x00000004150e7825 */ /* 0x008fe200078e0202 */
[----:B------:R-:W-:-:S05]  /*0190*/  IADD3 R13, R5, -R6, RZ ;  /* 0x80000006050d7210 */ /* 0x000fca0007ffe0ff */
[----:B------:R-:W3:Y:S01]  /*01a0*/  LDG.E.EL R14, desc[UR4][R14.64] ;  /* 0x000000040e0e7981 */ /* 0x000ee2000c2e1900 */
[----:B------:R-:W-:-:S06]  /*01b0*/  IMAD.WIDE R16, R13, 0x4, R2 ;  /* 0x000000040d107825 */ /* 0x000fcc00078e0202 */
[----:B------:R-:W3:Y:S01]  /*01c0*/  LDG.E.EL R17, desc[UR4][R16.64] ;  /* 0x0000000410117981 */ /* 0x000ee2000c2e1900 */
[----:B--2---:R-:W-:-:S04]  /*01d0*/  IMAD.WIDE R6, R21, 0x4, R28 ;  /* 0x0000000415067825 */ /* 0x004fc800078e021c */
[----:B----4-:R-:W-:Y:S01]  /*01e0*/  IMAD.WIDE R26, R0, 0x4, R26 ;  /* 0x00000004001a7825 */ /* 0x010fe200078e021a */
[----:B------:R-:W2:Y:S03]  /*01f0*/  LDG.E.EL R3, desc[UR4][R6.64] ;  /* 0x0000000406037981 */ /* 0x000ea6000c2e1900 */
[----:B-----5:R-:W-:Y:S01]  /*0200*/  IMAD.WIDE R4, R21, 0x4, R22 ;  /* 0x0000000415047825 */ /* 0x020fe200078e0216 */
[----:B------:R-:W2:Y:S04]  /*0210*/  LDG.E.128 R8, desc[UR4][R26.64] ;  /* 0x000000041a087981 */ /* 0x000ea8000c1e1d00 */
[----:B------:R4:W5:Y:S01]  /*0220*/  LDG.E.EL R2, desc[UR4][R4.64] ;  /* 0x0000000404027981 */ /* 0x000962000c2e1900 */
[----:B------:R-:W-:-:S04]  /*0230*/  IMAD.WIDE R28, R13, 0x4, R28 ;  /* 0x000000040d1c7825 */ /* 0x000fc800078e021c */
[----:B------:R-:W-:Y:S01]  /*0240*/  IMAD.WIDE R22, R13, 0x4, R22 ;  /* 0x000000040d167825 */ /* 0x000fe200078e0216 */
[----:B------:R-:W2:Y:S03]  /*0250*/  LDG.E.EL R15, desc[UR4][R28.64] ;  /* 0x000000041c0f7981 */ /* 0x000ea6000c2e1900 */
[C---:B0---4-:R-:W-:Y:S01]  /*0260*/  IMAD.WIDE R4, R21.reuse, 0x4, R24 ;  /* 0x0000000415047825 */ /* 0x051fe200078e0218 */
[----:B------:R-:W4:Y:S03]  /*0270*/  LDG.E.EL R12, desc[UR4][R22.64] ;  /* 0x00000004160c7981 */ /* 0x000f26000c2e1900 */
[----:B-1----:R-:W-:Y:S01]  /*0280*/  IMAD.WIDE R20, R21, 0x4, R18 ;  /* 0x0000000415147825 */ /* 0x002fe200078e0212 */
[----:B------:R-:W2:Y:S05]  /*0290*/  LDG.E.EL R16, desc[UR4][R4.64] ;  /* 0x0000000404107981 */ /* 0x000eaa000c2e1900 */
[----:B------:R-:W2:Y:S04]  /*02a0*/  LDG.E.EL R21, desc[UR4][R20.64] ;  /* 0x0000000414157981 */ /* 0x000ea8000c2e1900 */
[----:B------:R-:W2:Y:S01]  /*02b0*/  LDG.E.128 R4, desc[UR4][R26.64+0x800] ;  /* 0x000800041a047981 */ /* 0x000ea2000c1e1d00 */
[----:B------:R-:W-:-:S04]  /*02c0*/  IMAD.WIDE R24, R13, 0x4, R24 ;  /* 0x000000040d187825 */ /* 0x000fc800078e0218 */
[----:B------:R-:W-:Y:S02]  /*02d0*/  IMAD.WIDE R18, R13, 0x4, R18 ;  /* 0x000000040d127825 */ /* 0x000fe400078e0212 */
[----:B------:R-:W2:Y:S04]  /*02e0*/  LDG.E.EL R24, desc[UR4][R24.64] ;  /* 0x0000000418187981 */ /* 0x000ea8000c2e1900 */
[----:B------:R0:W4:Y:S02]  /*02f0*/  LDG.E.EL R13, desc[UR4][R18.64] ;  /* 0x00000004120d7981 */ /* 0x000124000c2e1900 */
[----:B0-----:R-:W-:Y:S01]  /*0300*/  HFMA2.MMA R19, -RZ, RZ, 1.625, 0 ;  /* 0x3e800000ff137435 */ /* 0x001fe200000001ff */
[----:B---3--:R-:W-:-:S04]  /*0310*/  FADD R14, R14, 9.9999997473787516356e-06 ;  /* 0x3727c5ac0e0e7421 */ /* 0x008fc80000000000 */
[----:B------:R-:W0:Y:S01]  /*0320*/  MUFU.SQRT R20, R14 ;  /* 0x0000000e00147308 */ /* 0x000e220000002000 */
[----:B------:R-:W-:-:S07]  /*0330*/  FADD R17, R17, 9.9999997473787516356e-06 ;  /* 0x3727c5ac11117421 */ /* 0x000fce0000000000 */
[----:B------:R-:W1:Y:S01]  /*0340*/  MUFU.SQRT R28, R17 ;  /* 0x00000011001c7308 */ /* 0x000e620000002000 */
[C---:B0-----:R-:W-:Y:S02]  /*0350*/  FSETP.GT.AND P0, PT, R20.reuse, 8.50705917302346158658e+37, PT ;  /* 0x7e8000001400780b */ /* 0x041fe40003f04000 */
[----:B------:R-:W-:Y:S02]  /*0360*/  FSETP.GEU.AND P2, PT, R20, 1.175494350822287508e-38, PT ;  /* 0x008000001400780b */ /* 0x000fe40003f4e000 */
[C---:B-1----:R-:W-:Y:S02]  /*0370*/  FSETP.GT.AND P1, PT, R28.reuse, 8.50705917302346158658e+37, PT ;  /* 0x7e8000001c00780b */ /* 0x042fe40003f24000 */
[----:B------:R-:W-:-:S07]  /*0380*/  FSETP.GEU.AND P3, PT, R28, 1.175494350822287508e-38, PT ;  /* 0x008000001c00780b */ /* 0x000fce0003f6e000 */
[----:B------:R-:W-:-:S04]  /*0390*/  @P0 FMUL R20, R20, 0.25 ;  /* 0x3e80000014140820 */ /* 0x000fc80000400000 */
[----:B------:R-:W-:Y:S01]  /*03a0*/  @!P2 FMUL R20, R20, 16777216 ;  /* 0x4b8000001414a820 */ /* 0x000fe20000400000 */
[----:B------:R-:W-:-:S05]  /*03b0*/  @P1 FMUL R28, R28, 0.25 ;  /* 0x3e8000001c1c1820 */ /* 0x000fca0000400000 */
[----:B------:R-:W0:Y:S01]  /*03c0*/  MUFU.RCP R20, R20 ;  /* 0x0000001400147308 */ /* 0x000e220000001000 */
[----:B------:R-:W-:Y:S01]  /*03d0*/  @!P3 FMUL R28, R28, 16777216 ;  /* 0x4b8000001c1cb820 */ /* 0x000fe20000400000 */
[----:B------:R-:W-:-:S06]  /*03e0*/  FSEL R17, R19, 1, P0 ;  /* 0x3f80000013117808 */ /* 0x000fcc0000000000 */
[----:B------:R1:W3:Y:S01]  /*03f0*/  MUFU.RCP R14, R28 ;  /* 0x0000001c000e7308 */ /* 0x0002e20000001000 */
[----:B------:R-:W-:Y:S01]  /*0400*/  FSEL R19, R19, 1, P1 ;  /* 0x3f80000013137808 */ /* 0x000fe20000800000 */
[----:B------:R-:W-:Y:S01]  /*0410*/  @!P2 FMUL R17, R17, 16777216 ;  /* 0x4b8000001111a820 */ /* 0x000fe20000400000 */
[--C-:B--2---:R-:W-:Y:S01]  /*0420*/  FADD R9, R9, R3.reuse ;  /* 0x0000000309097221 */ /* 0x104fe20000000000 */
[----:B-1----:R-:W1:Y:S01]  /*0430*/  LDC.64 R28, c[0x0][0x220] ;  /* 0x00008800ff1c7b82 */ /* 0x002e620000000a00 */
[--C-:B------:R-:W-:Y:S01]  /*0440*/  FADD R8, R8, R3.reuse ;  /* 0x0000000308087221 */ /* 0x100fe20000000000 */
[--C-:B------:R-:W-:Y:S01]  /*0450*/  FADD R10, R10, R3.reuse ;  /* 0x000000030a0a7221 */ /* 0x100fe20000000000 */
[----:B0-----:R-:W-:Y:S01]  /*0460*/  FMUL R17, R20, R17 ;  /* 0x0000001114117220 */ /* 0x001fe20000400000 */
[----:B------:R-:W-:Y:S01]  /*0470*/  FADD R11, R11, R3 ;  /* 0x000000030b0b7221 */ /* 0x000fe20000000000 */
[----:B------:R-:W-:Y:S01]  /*0480*/  @!P3 FMUL R19, R19, 16777216 ;  /* 0x4b8000001313b820 */ /* 0x000fe20000400000 */
[C---:B-----5:R-:W-:Y:S01]  /*0490*/  FADD R20, -R2.reuse, R9 ;  /* 0x0000000902147221 */ /* 0x060fe20000000100 */
[C---:B------:R-:W-:Y:S01]  /*04a0*/  FADD R18, -R2.reuse, R8 ;  /* 0x0000000802127221 */ /* 0x040fe20000000100 */
[C---:B------:R-:W-:Y:S01]  /*04b0*/  FADD R22, -R2.reuse, R10 ;  /* 0x0000000a02167221 */ /* 0x040fe20000000100 */
[----:B------:R-:W-:Y:S01]  /*04c0*/  FADD R2, -R2, R11 ;  /* 0x0000000b02027221 */ /* 0x000fe20000000100 */
[----:B---3--:R-:W-:Y:S01]  /*04d0*/  FMUL R14, R14, R19 ;  /* 0x000000130e0e7220 */ /* 0x008fe20000400000 */
[C---:B------:R-:W-:Y:S01]  /*04e0*/  FMUL R3, R17.reuse, R20 ;  /* 0x0000001411037220 */ /* 0x040fe20000400000 */
[----:B------:R-:W-:Y:S01]  /*04f0*/  FMUL R19, R17, R18 ;  /* 0x0000001211137220 */ /* 0x000fe20000400000 */
[--C-:B------:R-:W-:Y:S01]  /*0500*/  FADD R5, R5, R15.reuse ;  /* 0x0000000f05057221 */ /* 0x100fe20000000000 */
[--C-:B------:R-:W-:Y:S01]  /*0510*/  FADD R7, R7, R15.reuse ;  /* 0x0000000f07077221 */ /* 0x100fe20000000000 */
[--C-:B------:R-:W-:Y:S01]  /*0520*/  FADD R4, R4, R15.reuse ;  /* 0x0000000f04047221 */ /* 0x100fe20000000000 */
[----:B------:R-:W-:Y:S01]  /*0530*/  FADD R6, R6, R15 ;  /* 0x0000000f06067221 */ /* 0x000fe20000000000 */
[C---:B------:R-:W-:Y:S01]  /*0540*/  FMUL R20, R17.reuse, R22 ;  /* 0x0000001611147220 */ /* 0x040fe20000400000 */
[----:B------:R-:W-:Y:S01]  /*0550*/  FMUL R18, R17, R2 ;  /* 0x0000000211127220 */ /* 0x000fe20000400000 */
[C-C-:B------:R-:W-:Y:S01]  /*0560*/  FFMA R2, R16.reuse, R3, R21.reuse ;  /* 0x0000000310027223 */ /* 0x140fe20000000015 */
[----:B------:R-:W-:Y:S01]  /*0570*/  FFMA R3, R16, R19, R21 ;  /* 0x0000001310037223 */ /* 0x000fe20000000015 */
[C---:B----4-:R-:W-:Y:S01]  /*0580*/  FADD R17, -R12.reuse, R5 ;  /* 0x000000050c117221 */ /* 0x050fe20000000100 */
[C---:B------:R-:W-:Y:S01]  /*0590*/  FADD R23, -R12.reuse, R7 ;  /* 0x000000070c177221 */ /* 0x040fe20000000100 */
[C---:B------:R-:W-:Y:S01]  /*05a0*/  FADD R15, -R12.reuse, R4 ;  /* 0x000000040c0f7221 */ /* 0x040fe20000000100 */
[----:B------:R-:W-:Y:S01]  /*05b0*/  FADD R19, -R12, R6 ;  /* 0x000000060c137221 */ /* 0x000fe20000000100 */
[C-C-:B------:R-:W-:Y:S01]  /*05c0*/  FFMA R20, R16.reuse, R20, R21.reuse ;  /* 0x0000001410147223 */ /* 0x140fe20000000015 */
[----:B------:R-:W-:Y:S01]  /*05d0*/  FFMA R21, R16, R18, R21 ;  /* 0x0000001210157223 */ /* 0x000fe20000000015 */
[C---:B------:R-:W-:Y:S01]  /*05e0*/  FMUL R17, R14.reuse, R17 ;  /* 0x000000110e117220 */ /* 0x040fe20000400000 */
[C---:B------:R-:W-:Y:S01]  /*05f0*/  FMUL R12, R14.reuse, R23 ;  /* 0x000000170e0c7220 */ /* 0x040fe20000400000 */
[C---:B------:R-:W-:Y:S01]  /*0600*/  FMUL R16, R14.reuse, R15 ;  /* 0x0000000f0e107220 */ /* 0x040fe20000400000 */
[----:B------:R-:W-:Y:S01]  /*0610*/  FMUL R14, R14, R19 ;  /* 0x000000130e0e7220 */ /* 0x000fe20000400000 */
[----:B-1----:R-:W-:-:S04]  /*0620*/  IMAD.WIDE R28, R0, 0x4, R28 ;  /* 0x00000004001c7825 */ /* 0x002fc800078e021c */
[C-C-:B------:R-:W-:Y:S01]  /*0630*/  FFMA R22, R24.reuse, R17, R13.reuse ;  /* 0x0000001118167223 */ /* 0x140fe2000000000d */
[C-C-:B------:R-:W-:Y:S01]  /*0640*/  FFMA R25, R24.reuse, R16, R13.reuse ;  /* 0x0000001018197223 */ /* 0x140fe2000000000d */
[C-C-:B------:R-:W-:Y:S01]  /*0650*/  FFMA R23, R24.reuse, R14, R13.reuse ;  /* 0x0000000e18177223 */ /* 0x140fe2000000000d */
[----:B------:R-:W-:Y:S01]  /*0660*/  FFMA R24, R24, R12, R13 ;  /* 0x0000000c18187223 */ /* 0x000fe2000000000d */
[----:B------:R-:W2:Y:S04]  /*0670*/  LDG.E.128 R16, desc[UR4][R28.64] ;  /* 0x000000041c107981 */ /* 0x000ea8000c1e1d00 */
[----:B------:R-:W3:Y:S01]  /*0680*/  LDG.E.128 R12, desc[UR4][R28.64+0x800] ;  /* 0x000800041c0c7981 */ /* 0x000ee2000c1e1d00 */
[----:B------:R-:W-:-:S04]  /*0690*/  FSETP.GEU.AND P0, PT, R25, RZ, PT ;  /* 0x000000ff1900720b */ /* 0x000fc80003f0e000 */
[----:B------:R-:W-:Y:S02]  /*06a0*/  FSEL R25, R25, RZ, P0 ;  /* 0x000000ff19197208 */ /* 0x000fe40000000000 */
[----:B------:R-:W-:Y:S02]  /*06b0*/  FSETP.GEU.AND P0, PT, R21, RZ, PT ;  /* 0x000000ff1500720b */ /* 0x000fe40003f0e000 */
[----:B------:R-:W-:Y:S02]  /*06c0*/  FSETP.GEU.AND P1, PT, R20, RZ, PT ;  /* 0x000000ff1400720b */ /* 0x000fe40003f2e000 */
[----:B------:R-:W-:-:S04]  /*06d0*/  FSETP.GEU.AND P2, PT, R22, RZ, PT ;  /* 0x000000ff1600720b */ /* 0x000fc80003f4e000 */
[----:B------:R-:W-:Y:S01]  /*06e0*/  FSEL R22, R22, RZ, P2 ;  /* 0x000000ff16167208 */ /* 0x000fe20001000000 */
[----:B------:R-:W-:Y:S04]  /*06f0*/  STG.E.128 desc[UR4][R26.64], R8 ;  /* 0x000000081a007986 */ /* 0x000fe8000c101d04 */
[----:B------:R-:W-:Y:S01]  /*0700*/  STG.E.128 desc[UR4][R26.64+0x800], R4 ;  /* 0x000800041a007986 */ /* 0x000fe2000c101d04 */
[----:B---3--:R-:W-:Y:S01]  /*0710*/  FADD R12, R12, R25 ;  /* 0x000000190c0c7221 */ /* 0x008fe20000000000 */
[----:B------:R-:W-:Y:S02]  /*0720*/  FSEL R25, R21, RZ, P0 ;  /* 0x000000ff15197208 */ /* 0x000fe40000000000 */
[----:B------:R-:W-:-:S05]  /*0730*/  FSEL R21, R20, RZ, P1 ;  /* 0x000000ff14157208 */ /* 0x000fca0000800000 */
[----:B--2---:R-:W-:Y:S02]  /*0740*/  FADD R18, R18, R21 ;  /* 0x0000001512127221 */ /* 0x004fe40000000000 */
[----:B------:R-:W0:Y:S01]  /*0750*/  LDC.64 R20, c[0x0][0x248] ;  /* 0x00009200ff147b82 */ /* 0x000e220000000a00 */
[C---:B------:R-:W-:Y:S02]  /*0760*/  FSETP.GEU.AND P0, PT, R2.reuse, RZ, PT ;  /* 0x000000ff0200720b */ /* 0x040fe40003f0e000 */
[C---:B------:R-:W-:Y:S02]  /*0770*/  FSETP.GEU.AND P1, PT, R3.reuse, RZ, PT ;  /* 0x000000ff0300720b */ /* 0x040fe40003f2e000 */
[----:B------:R-:W-:Y:S02]  /*0780*/  FSEL R2, R2, RZ, P0 ;  /* 0x000000ff02027208 */ /* 0x000fe40000000000 */
[----:B------:R-:W-:Y:S02]  /*0790*/  FSEL R3, R3, RZ, P1 ;  /* 0x000000ff03037208 */ /* 0x000fe40000800000 */
[----:B------:R-:W-:-:S02]  /*07a0*/  FSETP.GEU.AND P1, PT, R23, RZ, PT ;  /* 0x000000ff1700720b */ /* 0x000fc40003f2e000 */
[C---:B------:R-:W-:Y:S02]  /*07b0*/  FSETP.GEU.AND P0, PT, R24.reuse, RZ, PT ;  /* 0x000000ff1800720b */ /* 0x040fe40003f0e000 */
[----:B------:R-:W-:Y:S02]  /*07c0*/  FSEL R23, R23, RZ, P1 ;  /* 0x000000ff17177208 */ /* 0x000fe40000800000 */
[----:B------:R-:W-:Y:S01]  /*07d0*/  FSEL R24, R24, RZ, P0 ;  /* 0x000000ff18187208 */ /* 0x000fe20000000000 */
[----:B------:R-:W-:Y:S01]  /*07e0*/  FADD R19, R19, R25 ;  /* 0x0000001913137221 */ /* 0x000fe20000000000 */
[----:B------:R-:W-:Y:S01]  /*07f0*/  FADD R17, R17, R2 ;  /* 0x0000000211117221 */ /* 0x000fe20000000000 */
[----:B------:R-:W-:Y:S01]  /*0800*/  FADD R16, R16, R3 ;  /* 0x0000000310107221 */ /* 0x000fe20000000000 */
[----:B------:R-:W-:Y:S01]  /*0810*/  FADD R13, R13, R22 ;  /* 0x000000160d0d7221 */ /* 0x000fe20000000000 */
[----:B------:R-:W-:Y:S01]  /*0820*/  FADD R14, R14, R23 ;  /* 0x000000170e0e7221 */ /* 0x000fe20000000000 */
[----:B------:R-:W-:Y:S01]  /*0830*/  FADD R15, R15, R24 ;  /* 0x000000180f0f7221 */ /* 0x000fe20000000000 */
[----:B0-----:R-:W-:-:S05]  /*0840*/  IMAD.WIDE R20, R0, 0x4, R20 ;  /* 0x0000000400147825 */ /* 0x001fca00078e0214 */
[----:B------:R-:W-:Y:S04]  /*0850*/  STG.E.128 desc[UR4][R20.64], R16 ;  /* 0x0000001014007986 */ /* 0x000fe8000c101d04 */
[----:B------:R-:W-:Y:S01]  /*0860*/  STG.E.128 desc[UR4][R20.64+0x800], R12 ;  /* 0x0008000c14007986 */ /* 0x000fe2000c101d04 */
[----:B------:R-:W-:Y:S05]  /*0870*/  EXIT ;  /* 0x000000000000794d */ /* 0x000fea0003800000 */
.L_x_0:
[----:B------:R-:W-:-:S00]  /*0880*/  BRA `(.L_x_0) ;  /* 0xfffffffc00fc7947 */ /* 0x000fc0000383ffff */
[----:B------:R-:W-:-:S00]  /*0890*/  NOP ;  /* 0x0000000000007918 */ /* 0x000fc00000000000 */
        /* <DEDUP_REMOVED lines=14> */
.L_x_1:


//--------------------- .nv.global.init           --------------------------
	.section	.nv.global.init,"aw",@progbits
.nv.global.init:
	.type		_$_str,@object
	.size		_$_str,(_$_str_$_2 - _$_str)
_$_str:
        /*0000*/ 	.byte	0x5f, 0x5f, 0x43, 0x55, 0x44, 0x41, 0x5f, 0x46, 0x54, 0x5a, 0x00
	.type		_$_str_$_2,@object
	.size		_$_str_$_2,(.L_1 - _$_str_$_2)
_$_str_$_2:
        /*000b*/ 	.byte	0x5f, 0x5f, 0x43, 0x55, 0x44, 0x41, 0x5f, 0x50, 0x52, 0x45, 0x43, 0x5f, 0x53, 0x51, 0x52, 0x54
        /*001b*/ 	.byte	0x00
.L_1:


//--------------------- .nv.constant0.triton_poi_fused__native_batch_norm_legit_no_training_add_convolution_relu_6 --------------------------
	.section	.nv.constant0.triton_poi_fused__native_batch_norm_legit_no_training_add_convolution_relu_6,"a",@progbits
	.sectionflags	@""
	.align	4
.nv.constant0.triton_poi_fused__native_batch_norm_legit_no_training_add_convolution_relu_6:
	.zero		596
